//
// Generated by NVIDIA NVVM Compiler
//
// Compiler Build ID: CL-36424714
// Cuda compilation tools, release 13.0, V13.0.88
// Based on NVVM 20.0.0
//

.version 9.0
.target sm_100
.address_size 64

	// .globl	vecPlus

.visible .entry vecPlus(
	.param .u64 .ptr .align 1 vecPlus_param_0,
	.param .u64 .ptr .align 1 vecPlus_param_1,
	.param .u64 .ptr .align 1 vecPlus_param_2,
	.param .u32 vecPlus_param_3
)
{
	.reg .pred 	%p<2>;
	.reg .b32 	%r<6>;
	.reg .b32 	%f<4>;
	.reg .b64 	%rd<11>;

	ld.param.u64 	%rd1, [vecPlus_param_0];
	ld.param.u64 	%rd2, [vecPlus_param_1];
	ld.param.u64 	%rd3, [vecPlus_param_2];
	ld.param.u32 	%r2, [vecPlus_param_3];
	mov.u32 	%r3, %ctaid.x;
	mov.u32 	%r4, %ntid.x;
	mov.u32 	%r5, %tid.x;
	mad.lo.s32 	%r1, %r3, %r4, %r5;
	setp.ge.s32 	%p1, %r1, %r2;
	@%p1 bra 	$L__BB0_2;
	cvta.to.global.u64 	%rd4, %rd2;
	cvta.to.global.u64 	%rd5, %rd3;
	cvta.to.global.u64 	%rd6, %rd1;
	mul.wide.s32 	%rd7, %r1, 4;
	add.s64 	%rd8, %rd4, %rd7;
	ld.global.nc.f32 	%f1, [%rd8];
	add.s64 	%rd9, %rd5, %rd7;
	ld.global.nc.f32 	%f2, [%rd9];
	add.f32 	%f3, %f1, %f2;
	add.s64 	%rd10, %rd6, %rd7;
	st.global.f32 	[%rd10], %f3;
$L__BB0_2:
	ret;

}
	// .globl	vecMinus
.visible .entry vecMinus(
	.param .u64 .ptr .align 1 vecMinus_param_0,
	.param .u64 .ptr .align 1 vecMinus_param_1,
	.param .u64 .ptr .align 1 vecMinus_param_2,
	.param .u32 vecMinus_param_3
)
{
	.reg .pred 	%p<2>;
	.reg .b32 	%r<6>;
	.reg .b32 	%f<4>;
	.reg .b64 	%rd<11>;

	ld.param.u64 	%rd1, [vecMinus_param_0];
	ld.param.u64 	%rd2, [vecMinus_param_1];
	ld.param.u64 	%rd3, [vecMinus_param_2];
	ld.param.u32 	%r2, [vecMinus_param_3];
	mov.u32 	%r3, %ctaid.x;
	mov.u32 	%r4, %ntid.x;
	mov.u32 	%r5, %tid.x;
	mad.lo.s32 	%r1, %r3, %r4, %r5;
	setp.ge.s32 	%p1, %r1, %r2;
	@%p1 bra 	$L__BB1_2;
	cvta.to.global.u64 	%rd4, %rd2;
	cvta.to.global.u64 	%rd5, %rd3;
	cvta.to.global.u64 	%rd6, %rd1;
	mul.wide.s32 	%rd7, %r1, 4;
	add.s64 	%rd8, %rd4, %rd7;
	ld.global.nc.f32 	%f1, [%rd8];
	add.s64 	%rd9, %rd5, %rd7;
	ld.global.nc.f32 	%f2, [%rd9];
	sub.f32 	%f3, %f1, %f2;
	add.s64 	%rd10, %rd6, %rd7;
	st.global.f32 	[%rd10], %f3;
$L__BB1_2:
	ret;

}


// ===== COMPILED SASS (sm_100) =====

	.target	sm_100

	.elftype	@"ET_EXEC"


//--------------------- .note.nv.tkinfo           --------------------------
	.section	.note.nv.tkinfo,"",@"SHT_NOTE"
	.sectionflags	@"SHF_NOTE_NV_TKINFO"
	.tkinfo
        /*0018*/ 	.word	0x00000002
        /*0030*/ 	.string	""
        /*0030*/ 	.string	"ptxas"
        /*0030*/ 	.string	"Cuda compilation tools, release 13.0, V13.0.88"
        /*0030*/ 	.string	"Build cuda_13.0.r13.0/compiler.36424714_0"
        /*0030*/ 	.string	"-arch sm_100 -m 64 "



//--------------------- .note.nv.cuinfo           --------------------------
	.section	.note.nv.cuinfo,"",@"SHT_NOTE"
	.sectionflags	@"SHF_NOTE_NV_CUINFO"
        /*0018*/ 	.short	0x0002
        /*001a*/ 	.short	0x0064
        /*001c*/ 	.short	0x0082
	.zero		2


//--------------------- .nv.info                  --------------------------
	.section	.nv.info,"",@"SHT_CUDA_INFO"
	.align	4


	//----- nvinfo : EIATTR_REGCOUNT
	.align		4
        /*0000*/ 	.byte	0x04, 0x2f
        /*0002*/ 	.short	(.L_1 - .L_0)
	.align		4
.L_0:
        /*0004*/ 	.word	index@(vecPlus)
        /*0008*/ 	.word	0x0000000c


	//----- nvinfo : EIATTR_FRAME_SIZE
	.align		4
.L_1:
        /*000c*/ 	.byte	0x04, 0x11
        /*000e*/ 	.short	(.L_3 - .L_2)
	.align		4
.L_2:
        /*0010*/ 	.word	index@(vecPlus)
        /*0014*/ 	.word	0x00000000


	//----- nvinfo : EIATTR_REGCOUNT
	.align		4
.L_3:
        /*0018*/ 	.byte	0x04, 0x2f
        /*001a*/ 	.short	(.L_5 - .L_4)
	.align		4
.L_4:
        /*001c*/ 	.word	index@(vecMinus)
        /*0020*/ 	.word	0x0000000c


	//----- nvinfo : EIATTR_FRAME_SIZE
	.align		4
.L_5:
        /*0024*/ 	.byte	0x04, 0x11
        /*0026*/ 	.short	(.L_7 - .L_6)
	.align		4
.L_6:
        /*0028*/ 	.word	index@(vecMinus)
        /*002c*/ 	.word	0x00000000


	//----- nvinfo : EIATTR_MIN_STACK_SIZE
	.align		4
.L_7:
        /*0030*/ 	.byte	0x04, 0x12
        /*0032*/ 	.short	(.L_9 - .L_8)
	.align		4
.L_8:
        /*0034*/ 	.word	index@(vecMinus)
        /*0038*/ 	.word	0x00000000


	//----- nvinfo : EIATTR_MIN_STACK_SIZE
	.align		4
.L_9:
        /*003c*/ 	.byte	0x04, 0x12
        /*003e*/ 	.short	(.L_11 - .L_10)
	.align		4
.L_10:
        /*0040*/ 	.word	index@(vecPlus)
        /*0044*/ 	.word	0x00000000
.L_11:


//--------------------- .nv.compat                --------------------------
	.section	.nv.compat,"",@"SHT_CUDA_COMPAT_INFO"
	.align	4
        /*0000*/ 	.byte	0x02, 0x09, 0x00, 0x00, 0x02, 0x02, 0x01, 0x00, 0x02, 0x05, 0x05, 0x00, 0x03, 0x07, 0x01, 0x01
        /*0010*/ 	.byte	0x02, 0x03, 0x00, 0x00, 0x02, 0x06, 0x01, 0x00, 0x04, 0x0b, 0x08, 0x00, 0x09, 0x00, 0x00, 0x00
        /*0020*/ 	.byte	0x00, 0x00, 0x00, 0x00


//--------------------- .nv.info.vecMinus         --------------------------
	.section	.nv.info.vecMinus,"",@"SHT_CUDA_INFO"
	.sectionflags	@""
	.align	4


	//----- nvinfo : EIATTR_CUDA_API_VERSION
	.align		4
        /*0000*/ 	.byte	0x04, 0x37
        /*0002*/ 	.short	(.L_13 - .L_12)
.L_12:
        /*0004*/ 	.word	0x00000082


	//----- nvinfo : EIATTR_KPARAM_INFO
	.align		4
.L_13:
        /*0008*/ 	.byte	0x04, 0x17
        /*000a*/ 	.short	(.L_15 - .L_14)
.L_14:
        /*000c*/ 	.word	0x00000000
        /*0010*/ 	.short	0x0003
        /*0012*/ 	.short	0x0018
        /*0014*/ 	.byte	0x00, 0xf0, 0x11, 0x00


	//----- nvinfo : EIATTR_KPARAM_INFO
	.align		4
.L_15:
        /*0018*/ 	.byte	0x04, 0x17
        /*001a*/ 	.short	(.L_17 - .L_16)
.L_16:
        /*001c*/ 	.word	0x00000000
        /*0020*/ 	.short	0x0002
        /*0022*/ 	.short	0x0010
        /*0024*/ 	.byte	0x00, 0xf5, 0x21, 0x00


	//----- nvinfo : EIATTR_KPARAM_INFO
	.align		4
.L_17:
        /*0028*/ 	.byte	0x04, 0x17
        /*002a*/ 	.short	(.L_19 - .L_18)
.L_18:
        /*002c*/ 	.word	0x00000000
        /*0030*/ 	.short	0x0001
        /*0032*/ 	.short	0x0008
        /*0034*/ 	.byte	0x00, 0xf5, 0x21, 0x00


	//----- nvinfo : EIATTR_KPARAM_INFO
	.align		4
.L_19:
        /*0038*/ 	.byte	0x04, 0x17
        /*003a*/ 	.short	(.L_21 - .L_20)
.L_20:
        /*003c*/ 	.word	0x00000000
        /*0040*/ 	.short	0x0000
        /*0042*/ 	.short	0x0000
        /*0044*/ 	.byte	0x00, 0xf5, 0x21, 0x00


	//----- nvinfo : EIATTR_SPARSE_MMA_MASK
	.align		4
.L_21:
        /*0048*/ 	.byte	0x03, 0x50
        /*004a*/ 	.short	0x0000


	//----- nvinfo : EIATTR_MAXREG_COUNT
	.align		4
        /*004c*/ 	.byte	0x03, 0x1b
        /*004e*/ 	.short	0x00ff


	//----- nvinfo : EIATTR_MERCURY_ISA_VERSION
	.align		4
        /*0050*/ 	.byte	0x03, 0x5f
        /*0052*/ 	.short	0x0101


	//----- nvinfo : EIATTR_VRC_CTA_INIT_COUNT
	.align		4
        /*0054*/ 	.byte	0x02, 0x4a
	.zero		1
	.zero		1


	//----- nvinfo : EIATTR_EXIT_INSTR_OFFSETS
	.align		4
        /*0058*/ 	.byte	0x04, 0x1c
        /*005a*/ 	.short	(.L_23 - .L_22)


	//   ....[0]....
.L_22:
        /*005c*/ 	.word	0x00000070


	//   ....[1]....
        /*0060*/ 	.word	0x00000130


	//----- nvinfo : EIATTR_CBANK_PARAM_SIZE
	.align		4
.L_23:
        /*0064*/ 	.byte	0x03, 0x19
        /*0066*/ 	.short	0x001c


	//----- nvinfo : EIATTR_PARAM_CBANK
	.align		4
        /*0068*/ 	.byte	0x04, 0x0a
        /*006a*/ 	.short	(.L_25 - .L_24)
	.align		4
.L_24:
        /*006c*/ 	.word	index@(.nv.constant0.vecMinus)
        /*0070*/ 	.short	0x0380
        /*0072*/ 	.short	0x001c


	//----- nvinfo : EIATTR_SW_WAR
	.align		4
.L_25:
        /*0074*/ 	.byte	0x04, 0x36
        /*0076*/ 	.short	(.L_27 - .L_26)
.L_26:
        /*0078*/ 	.word	0x00000008
.L_27:


//--------------------- .nv.info.vecPlus          --------------------------
	.section	.nv.info.vecPlus,"",@"SHT_CUDA_INFO"
	.sectionflags	@""
	.align	4


	//----- nvinfo : EIATTR_CUDA_API_VERSION
	.align		4
        /*0000*/ 	.byte	0x04, 0x37
        /*0002*/ 	.short	(.L_29 - .L_28)
.L_28:
        /*0004*/ 	.word	0x00000082


	//----- nvinfo : EIATTR_KPARAM_INFO
	.align		4
.L_29:
        /*0008*/ 	.byte	0x04, 0x17
        /*000a*/ 	.short	(.L_31 - .L_30)
.L_30:
        /*000c*/ 	.word	0x00000000
        /*0010*/ 	.short	0x0003
        /*0012*/ 	.short	0x0018
        /*0014*/ 	.byte	0x00, 0xf0, 0x11, 0x00


	//----- nvinfo : EIATTR_KPARAM_INFO
	.align		4
.L_31:
        /*0018*/ 	.byte	0x04, 0x17
        /*001a*/ 	.short	(.L_33 - .L_32)
.L_32:
        /*001c*/ 	.word	0x00000000
        /*0020*/ 	.short	0x0002
        /*0022*/ 	.short	0x0010
        /*0024*/ 	.byte	0x00, 0xf5, 0x21, 0x00


	//----- nvinfo : EIATTR_KPARAM_INFO
	.align		4
.L_33:
        /*0028*/ 	.byte	0x04, 0x17
        /*002a*/ 	.short	(.L_35 - .L_34)
.L_34:
        /*002c*/ 	.word	0x00000000
        /*0030*/ 	.short	0x0001
        /*0032*/ 	.short	0x0008
        /*0034*/ 	.byte	0x00, 0xf5, 0x21, 0x00


	//----- nvinfo : EIATTR_KPARAM_INFO
	.align		4
.L_35:
        /*0038*/ 	.byte	0x04, 0x17
        /*003a*/ 	.short	(.L_37 - .L_36)
.L_36:
        /*003c*/ 	.word	0x00000000
        /*0040*/ 	.short	0x0000
        /*0042*/ 	.short	0x0000
        /*0044*/ 	.byte	0x00, 0xf5, 0x21, 0x00


	//----- nvinfo : EIATTR_SPARSE_MMA_MASK
	.align		4
.L_37:
        /*0048*/ 	.byte	0x03, 0x50
        /*004a*/ 	.short	0x0000


	//----- nvinfo : EIATTR_MAXREG_COUNT
	.align		4
        /*004c*/ 	.byte	0x03, 0x1b
        /*004e*/ 	.short	0x00ff


	//----- nvinfo : EIATTR_MERCURY_ISA_VERSION
	.align		4
        /*0050*/ 	.byte	0x03, 0x5f
        /*0052*/ 	.short	0x0101


	//----- nvinfo : EIATTR_VRC_CTA_INIT_COUNT
	.align		4
        /*0054*/ 	.byte	0x02, 0x4a
	.zero		1
	.zero		1


	//----- nvinfo : EIATTR_EXIT_INSTR_OFFSETS
	.align		4
        /*0058*/ 	.byte	0x04, 0x1c
        /*005a*/ 	.short	(.L_39 - .L_38)


	//   ....[0]....
.L_38:
        /*005c*/ 	.word	0x00000070


	//   ....[1]....
        /*0060*/ 	.word	0x00000130


	//----- nvinfo : EIATTR_CBANK_PARAM_SIZE
	.align		4
.L_39:
        /*0064*/ 	.byte	0x03, 0x19
        /*0066*/ 	.short	0x001c


	//----- nvinfo : EIATTR_PARAM_CBANK
	.align		4
        /*0068*/ 	.byte	0x04, 0x0a
        /*006a*/ 	.short	(.L_41 - .L_40)
	.align		4
.L_40:
        /*006c*/ 	.word	index@(.nv.constant0.vecPlus)
        /*0070*/ 	.short	0x0380
        /*0072*/ 	.short	0x001c


	//----- nvinfo : EIATTR_SW_WAR
	.align		4
.L_41:
        /*0074*/ 	.byte	0x04, 0x36
        /*0076*/ 	.short	(.L_43 - .L_42)
.L_42:
        /*0078*/ 	.word	0x00000008
.L_43:


//--------------------- .nv.callgraph             --------------------------
	.section	.nv.callgraph,"",@"SHT_CUDA_CALLGRAPH"
	.align	4
	.sectionentsize	8
	.align		4
        /*0000*/ 	.word	0x00000000
	.align		4
        /*0004*/ 	.word	0xffffffff
	.align		4
        /*0008*/ 	.word	0x00000000
	.align		4
        /*000c*/ 	.word	0xfffffffe
	.align		4
        /*0010*/ 	.word	0x00000000
	.align		4
        /*0014*/ 	.word	0xfffffffd
	.align		4
        /*0018*/ 	.word	0x00000000
	.align		4
        /*001c*/ 	.word	0xfffffffc


//--------------------- .text.vecMinus            --------------------------
	.section	.text.vecMinus,"ax",@progbits
	.align	128
        .global         vecMinus
        .type           vecMinus,@function
        .size           vecMinus,(.L_x_2 - vecMinus)
        .other          vecMinus,@"STO_CUDA_ENTRY STV_DEFAULT"
vecMinus:
.text.vecMinus:
[----:B------:R-:W-:Y:S01]  /*0000*/  LDC R1, c[0x0][0x37c] ;  /* 0x0000df00ff017b82 */ /* 0x000fe20000000800 */
[----:B------:R-:W0:Y:S07]  /*0010*/  S2R R0, SR_TID.X ;  /* 0x0000000000007919 */ /* 0x000e2e0000002100 */
[----:B------:R-:W0:Y:S01]  /*0020*/  S2UR UR4, SR_CTAID.X ;  /* 0x00000000000479c3 */ /* 0x000e220000002500 */
[----:B------:R-:W1:Y:S07]  /*0030*/  LDCU UR5, c[0x0][0x398] ;  /* 0x00007300ff0577ac */ /* 0x000e6e0008000800 */
[----:B------:R-:W0:Y:S02]  /*0040*/  LDC R9, c[0x0][0x360] ;  /* 0x0000d800ff097b82 */ /* 0x000e240000000800 */
[----:B0-----:R-:W-:-:S05]  /*0050*/  IMAD R9, R9, UR4, R0 ;  /* 0x0000000409097c24 */ /* 0x001fca000f8e0200 */
[----:B-1----:R-:W-:-:S13]  /*0060*/  ISETP.GE.AND P0, PT, R9, UR5, PT ;  /* 0x0000000509007c0c */ /* 0x002fda000bf06270 */
[----:B------:R-:W-:Y:S05]  /*0070*/  @P0 EXIT ;  /* 0x000000000000094d */ /* 0x000fea0003800000 */
[----:B------:R-:W0:Y:S01]  /*0080*/  LDC.64 R2, c[0x0][0x388] ;  /* 0x0000e200ff027b82 */ /* 0x000e220000000a00 */
[----:B------:R-:W1:Y:S07]  /*0090*/  LDCU.64 UR4, c[0x0][0x358] ;  /* 0x00006b00ff0477ac */ /* 0x000e6e0008000a00 */
[----:B------:R-:W2:Y:S08]  /*00a0*/  LDC.64 R4, c[0x0][0x390] ;  /* 0x0000e400ff047b82 */ /* 0x000eb00000000a00 */
[----:B------:R-:W3:Y:S01]  /*00b0*/  LDC.64 R6, c[0x0][0x380] ;  /* 0x0000e000ff067b82 */ /* 0x000ee20000000a00 */
[----:B0-----:R-:W-:-:S06]  /*00c0*/  IMAD.WIDE R2, R9, 0x4, R2 ;  /* 0x0000000409027825 */ /* 0x001fcc00078e0202 */
[----:B-1----:R-:W4:Y:S01]  /*00d0*/  LDG.E.CONSTANT R2, desc[UR4][R2.64] ;  /* 0x0000000402027981 */ /* 0x002f22000c1e9900 */
[----:B--2---:R-:W-:-:S06]  /*00e0*/  IMAD.WIDE R4, R9, 0x4, R4 ;  /* 0x0000000409047825 */ /* 0x004fcc00078e0204 */
[----:B------:R-:W4:Y:S01]  /*00f0*/  LDG.E.CONSTANT R5, desc[UR4][R4.64] ;  /* 0x0000000404057981 */ /* 0x000f22000c1e9900 */
[----:B---3--:R-:W-:-:S04]  /*0100*/  IMAD.WIDE R6, R9, 0x4, R6 ;  /* 0x0000000409067825 */ /* 0x008fc800078e0206 */
[----:B----4-:R-:W-:-:S05]  /*0110*/  FADD R9, R2, -R5 ;  /* 0x8000000502097221 */ /* 0x010fca0000000000 */
[----:B------:R-:W-:Y:S01]  /*0120*/  STG.E desc[UR4][R6.64], R9 ;  /* 0x0000000906007986 */ /* 0x000fe2000c101904 */
[----:B------:R-:W-:Y:S05]  /*0130*/  EXIT ;  /* 0x000000000000794d */ /* 0x000fea0003800000 */
.L_x_0:
[----:B------:R-:W-:-:S00]  /*0140*/  BRA `(.L_x_0) ;  /* 0xfffffffc00fc7947 */ /* 0x000fc0000383ffff */
[----:B------:R-:W-:-:S00]  /*0150*/  NOP ;  /* 0x0000000000007918 */ /* 0x000fc00000000000 */
        /* <DEDUP_REMOVED lines=10> */
.L_x_2:


//--------------------- .text.vecPlus             --------------------------
	.section	.text.vecPlus,"ax",@progbits
	.align	128
        .global         vecPlus
        .type           vecPlus,@function
        .size           vecPlus,(.L_x_3 - vecPlus)
        .other          vecPlus,@"STO_CUDA_ENTRY STV_DEFAULT"
vecPlus:
.text.vecPlus:
        /* <DEDUP_REMOVED lines=17> */
[----:B----4-:R-:W-:-:S05]  /*0110*/  FADD R9, R2, R5 ;  /* 0x0000000502097221 */ /* 0x010fca0000000000 */
[----:B------:R-:W-:Y:S01]  /*0120*/  STG.E desc[UR4][R6.64], R9 ;  /* 0x0000000906007986 */ /* 0x000fe2000c101904 */
[----:B------:R-:W-:Y:S05]  /*0130*/  EXIT ;  /* 0x000000000000794d */ /* 0x000fea0003800000 */
.L_x_1:
        /* <DEDUP_REMOVED lines=12> */
.L_x_3:


//--------------------- .nv.shared.reserved.0     --------------------------
	.section	.nv.shared.reserved.0,"aw",@nobits
	.weak		__nv_reservedSMEM_offset_0_alias
	.size		__nv_reservedSMEM_offset_0_alias, 0, 64
	.other		__nv_reservedSMEM_offset_0_alias,@"STO_CUDA_RESERVED_SHARED STV_DEFAULT"
__nv_reservedSMEM_offset_0_alias:
	.zero		0
	.zero		64


//--------------------- .nv.constant0.vecMinus    --------------------------
	.section	.nv.constant0.vecMinus,"a",@progbits
	.sectionflags	@""
	.align	4
.nv.constant0.vecMinus:
	.zero		924


//--------------------- .nv.constant0.vecPlus     --------------------------
	.section	.nv.constant0.vecPlus,"a",@progbits
	.sectionflags	@""
	.align	4
.nv.constant0.vecPlus:
	.zero		924


//--------------------- SYMBOLS --------------------------

	.type		.nv.reservedSmem.offset0,@object
	.size		.nv.reservedSmem.offset0,0x4
